//
// Generated by NVIDIA NVVM Compiler
//
// Compiler Build ID: CL-36424714
// Cuda compilation tools, release 13.0, V13.0.88
// Based on NVVM 20.0.0
//

.version 9.0
.target sm_100
.address_size 64

	// .globl	_Z16int_cufftComplexPsP6float2i

.visible .entry _Z16int_cufftComplexPsP6float2i(
	.param .u64 .ptr .align 1 _Z16int_cufftComplexPsP6float2i_param_0,
	.param .u64 .ptr .align 1 _Z16int_cufftComplexPsP6float2i_param_1,
	.param .u32 _Z16int_cufftComplexPsP6float2i_param_2
)
{
	.reg .pred 	%p<2>;
	.reg .b16 	%rs<3>;
	.reg .b32 	%r<7>;
	.reg .b32 	%f<3>;
	.reg .b64 	%rd<9>;

	ld.param.u64 	%rd1, [_Z16int_cufftComplexPsP6float2i_param_0];
	ld.param.u64 	%rd2, [_Z16int_cufftComplexPsP6float2i_param_1];
	ld.param.u32 	%r2, [_Z16int_cufftComplexPsP6float2i_param_2];
	mov.u32 	%r3, %ctaid.x;
	mov.u32 	%r4, %ntid.x;
	mov.u32 	%r5, %tid.x;
	mad.lo.s32 	%r1, %r3, %r4, %r5;
	setp.ge.s32 	%p1, %r1, %r2;
	@%p1 bra 	$L__BB0_2;
	cvta.to.global.u64 	%rd3, %rd1;
	cvta.to.global.u64 	%rd4, %rd2;
	shl.b32 	%r6, %r1, 1;
	mul.wide.s32 	%rd5, %r6, 2;
	add.s64 	%rd6, %rd3, %rd5;
	ld.global.u16 	%rs1, [%rd6];
	cvt.rn.f32.s16 	%f1, %rs1;
	mul.wide.s32 	%rd7, %r1, 8;
	add.s64 	%rd8, %rd4, %rd7;
	st.global.f32 	[%rd8], %f1;
	ld.global.u16 	%rs2, [%rd6+2];
	cvt.rn.f32.s16 	%f2, %rs2;
	st.global.f32 	[%rd8+4], %f2;
$L__BB0_2:
	ret;

}
	// .globl	_Z16cufftComplex_intP6float2Psi
.visible .entry _Z16cufftComplex_intP6float2Psi(
	.param .u64 .ptr .align 1 _Z16cufftComplex_intP6float2Psi_param_0,
	.param .u64 .ptr .align 1 _Z16cufftComplex_intP6float2Psi_param_1,
	.param .u32 _Z16cufftComplex_intP6float2Psi_param_2
)
{
	.reg .pred 	%p<2>;
	.reg .b32 	%r<9>;
	.reg .b32 	%f<3>;
	.reg .b64 	%rd<9>;
	.reg .b64 	%fd<5>;

	ld.param.u64 	%rd1, [_Z16cufftComplex_intP6float2Psi_param_0];
	ld.param.u64 	%rd2, [_Z16cufftComplex_intP6float2Psi_param_1];
	ld.param.u32 	%r2, [_Z16cufftComplex_intP6float2Psi_param_2];
	mov.u32 	%r3, %ctaid.x;
	mov.u32 	%r4, %ntid.x;
	mov.u32 	%r5, %tid.x;
	mad.lo.s32 	%r1, %r3, %r4, %r5;
	setp.ge.s32 	%p1, %r1, %r2;
	@%p1 bra 	$L__BB1_2;
	cvta.to.global.u64 	%rd3, %rd1;
	cvta.to.global.u64 	%rd4, %rd2;
	mul.wide.s32 	%rd5, %r1, 8;
	add.s64 	%rd6, %rd3, %rd5;
	ld.global.f32 	%f1, [%rd6];
	cvt.f64.f32 	%fd1, %f1;
	div.rn.f64 	%fd2, %fd1, 0d404699999999999A;
	cvt.rzi.s32.f64 	%r6, %fd2;
	shl.b32 	%r7, %r1, 1;
	mul.wide.s32 	%rd7, %r7, 2;
	add.s64 	%rd8, %rd4, %rd7;
	st.global.u16 	[%rd8], %r6;
	ld.global.f32 	%f2, [%rd6+4];
	cvt.f64.f32 	%fd3, %f2;
	div.rn.f64 	%fd4, %fd3, 0d404699999999999A;
	cvt.rzi.s32.f64 	%r8, %fd4;
	st.global.u16 	[%rd8+2], %r8;
$L__BB1_2:
	ret;

}


// ===== COMPILED SASS (sm_100) =====

	.target	sm_100

	.elftype	@"ET_EXEC"


//--------------------- .note.nv.tkinfo           --------------------------
	.section	.note.nv.tkinfo,"",@"SHT_NOTE"
	.sectionflags	@"SHF_NOTE_NV_TKINFO"
	.tkinfo
        /*0018*/ 	.word	0x00000002
        /*0030*/ 	.string	""
        /*0030*/ 	.string	"ptxas"
        /*0030*/ 	.string	"Cuda compilation tools, release 13.0, V13.0.88"
        /*0030*/ 	.string	"Build cuda_13.0.r13.0/compiler.36424714_0"
        /*0030*/ 	.string	"-arch sm_100 -m 64 "



//--------------------- .note.nv.cuinfo           --------------------------
	.section	.note.nv.cuinfo,"",@"SHT_NOTE"
	.sectionflags	@"SHF_NOTE_NV_CUINFO"
        /*0018*/ 	.short	0x0002
        /*001a*/ 	.short	0x0064
        /*001c*/ 	.short	0x0082
	.zero		2


//--------------------- .nv.info                  --------------------------
	.section	.nv.info,"",@"SHT_CUDA_INFO"
	.align	4


	//----- nvinfo : EIATTR_REGCOUNT
	.align		4
        /*0000*/ 	.byte	0x04, 0x2f
        /*0002*/ 	.short	(.L_1 - .L_0)
	.align		4
.L_0:
        /*0004*/ 	.word	index@(_Z16int_cufftComplexPsP6float2i)
        /*0008*/ 	.word	0x0000000c


	//----- nvinfo : EIATTR_FRAME_SIZE
	.align		4
.L_1:
        /*000c*/ 	.byte	0x04, 0x11
        /*000e*/ 	.short	(.L_3 - .L_2)
	.align		4
.L_2:
        /*0010*/ 	.word	index@(_Z16int_cufftComplexPsP6float2i)
        /*0014*/ 	.word	0x00000000


	//----- nvinfo : EIATTR_REGCOUNT
	.align		4
.L_3:
        /*0018*/ 	.byte	0x04, 0x2f
        /*001a*/ 	.short	(.L_5 - .L_4)
	.align		4
.L_4:
        /*001c*/ 	.word	index@(_Z16cufftComplex_intP6float2Psi)
        /*0020*/ 	.word	0x0000001c


	//----- nvinfo : EIATTR_FRAME_SIZE
	.align		4
.L_5:
        /*0024*/ 	.byte	0x04, 0x11
        /*0026*/ 	.short	(.L_7 - .L_6)
	.align		4
.L_6:
        /*0028*/ 	.word	index@($__internal_0_$__cuda_sm20_div_rn_f64_full)
        /*002c*/ 	.word	0x00000000


	//----- nvinfo : EIATTR_FRAME_SIZE
	.align		4
.L_7:
        /*0030*/ 	.byte	0x04, 0x11
        /*0032*/ 	.short	(.L_9 - .L_8)
	.align		4
.L_8:
        /*0034*/ 	.word	index@(_Z16cufftComplex_intP6float2Psi)
        /*0038*/ 	.word	0x00000000


	//----- nvinfo : EIATTR_MIN_STACK_SIZE
	.align		4
.L_9:
        /*003c*/ 	.byte	0x04, 0x12
        /*003e*/ 	.short	(.L_11 - .L_10)
	.align		4
.L_10:
        /*0040*/ 	.word	index@(_Z16cufftComplex_intP6float2Psi)
        /*0044*/ 	.word	0x00000000


	//----- nvinfo : EIATTR_MIN_STACK_SIZE
	.align		4
.L_11:
        /*0048*/ 	.byte	0x04, 0x12
        /*004a*/ 	.short	(.L_13 - .L_12)
	.align		4
.L_12:
        /*004c*/ 	.word	index@(_Z16int_cufftComplexPsP6float2i)
        /*0050*/ 	.word	0x00000000
.L_13:


//--------------------- .nv.compat                --------------------------
	.section	.nv.compat,"",@"SHT_CUDA_COMPAT_INFO"
	.align	4
        /*0000*/ 	.byte	0x02, 0x09, 0x00, 0x00, 0x02, 0x02, 0x01, 0x00, 0x02, 0x05, 0x05, 0x00, 0x03, 0x07, 0x01, 0x01
        /*0010*/ 	.byte	0x02, 0x03, 0x00, 0x00, 0x02, 0x06, 0x01, 0x00, 0x04, 0x0b, 0x08, 0x00, 0x01, 0x00, 0x00, 0x00
        /*0020*/ 	.byte	0x00, 0x00, 0x00, 0x00


//--------------------- .nv.info._Z16cufftComplex_intP6float2Psi --------------------------
	.section	.nv.info._Z16cufftComplex_intP6float2Psi,"",@"SHT_CUDA_INFO"
	.sectionflags	@""
	.align	4


	//----- nvinfo : EIATTR_CUDA_API_VERSION
	.align		4
        /*0000*/ 	.byte	0x04, 0x37
        /*0002*/ 	.short	(.L_15 - .L_14)
.L_14:
        /*0004*/ 	.word	0x00000082


	//----- nvinfo : EIATTR_KPARAM_INFO
	.align		4
.L_15:
        /*0008*/ 	.byte	0x04, 0x17
        /*000a*/ 	.short	(.L_17 - .L_16)
.L_16:
        /*000c*/ 	.word	0x00000000
        /*0010*/ 	.short	0x0002
        /*0012*/ 	.short	0x0010
        /*0014*/ 	.byte	0x00, 0xf0, 0x11, 0x00


	//----- nvinfo : EIATTR_KPARAM_INFO
	.align		4
.L_17:
        /*0018*/ 	.byte	0x04, 0x17
        /*001a*/ 	.short	(.L_19 - .L_18)
.L_18:
        /*001c*/ 	.word	0x00000000
        /*0020*/ 	.short	0x0001
        /*0022*/ 	.short	0x0008
        /*0024*/ 	.byte	0x00, 0xf5, 0x21, 0x00


	//----- nvinfo : EIATTR_KPARAM_INFO
	.align		4
.L_19:
        /*0028*/ 	.byte	0x04, 0x17
        /*002a*/ 	.short	(.L_21 - .L_20)
.L_20:
        /*002c*/ 	.word	0x00000000
        /*0030*/ 	.short	0x0000
        /*0032*/ 	.short	0x0000
        /*0034*/ 	.byte	0x00, 0xf5, 0x21, 0x00


	//----- nvinfo : EIATTR_SPARSE_MMA_MASK
	.align		4
.L_21:
        /*0038*/ 	.byte	0x03, 0x50
        /*003a*/ 	.short	0x0000


	//----- nvinfo : EIATTR_MAXREG_COUNT
	.align		4
        /*003c*/ 	.byte	0x03, 0x1b
        /*003e*/ 	.short	0x00ff


	//----- nvinfo : EIATTR_MERCURY_ISA_VERSION
	.align		4
        /*0040*/ 	.byte	0x03, 0x5f
        /*0042*/ 	.short	0x0101


	//----- nvinfo : EIATTR_VRC_CTA_INIT_COUNT
	.align		4
        /*0044*/ 	.byte	0x02, 0x4a
	.zero		1
	.zero		1


	//----- nvinfo : EIATTR_EXIT_INSTR_OFFSETS
	.align		4
        /*0048*/ 	.byte	0x04, 0x1c
        /*004a*/ 	.short	(.L_23 - .L_22)


	//   ....[0]....
.L_22:
        /*004c*/ 	.word	0x00000070


	//   ....[1]....
        /*0050*/ 	.word	0x00000400


	//----- nvinfo : EIATTR_CRS_STACK_SIZE
	.align		4
.L_23:
        /*0054*/ 	.byte	0x04, 0x1e
        /*0056*/ 	.short	(.L_25 - .L_24)
.L_24:
        /*0058*/ 	.word	0x00000000


	//----- nvinfo : EIATTR_CBANK_PARAM_SIZE
	.align		4
.L_25:
        /*005c*/ 	.byte	0x03, 0x19
        /*005e*/ 	.short	0x0014


	//----- nvinfo : EIATTR_PARAM_CBANK
	.align		4
        /*0060*/ 	.byte	0x04, 0x0a
        /*0062*/ 	.short	(.L_27 - .L_26)
	.align		4
.L_26:
        /*0064*/ 	.word	index@(.nv.constant0._Z16cufftComplex_intP6float2Psi)
        /*0068*/ 	.short	0x0380
        /*006a*/ 	.short	0x0014


	//----- nvinfo : EIATTR_SW_WAR
	.align		4
.L_27:
        /*006c*/ 	.byte	0x04, 0x36
        /*006e*/ 	.short	(.L_29 - .L_28)
.L_28:
        /*0070*/ 	.word	0x00000008
.L_29:


//--------------------- .nv.info._Z16int_cufftComplexPsP6float2i --------------------------
	.section	.nv.info._Z16int_cufftComplexPsP6float2i,"",@"SHT_CUDA_INFO"
	.sectionflags	@""
	.align	4


	//----- nvinfo : EIATTR_CUDA_API_VERSION
	.align		4
        /*0000*/ 	.byte	0x04, 0x37
        /*0002*/ 	.short	(.L_31 - .L_30)
.L_30:
        /*0004*/ 	.word	0x00000082


	//----- nvinfo : EIATTR_KPARAM_INFO
	.align		4
.L_31:
        /*0008*/ 	.byte	0x04, 0x17
        /*000a*/ 	.short	(.L_33 - .L_32)
.L_32:
        /*000c*/ 	.word	0x00000000
        /*0010*/ 	.short	0x0002
        /*0012*/ 	.short	0x0010
        /*0014*/ 	.byte	0x00, 0xf0, 0x11, 0x00


	//----- nvinfo : EIATTR_KPARAM_INFO
	.align		4
.L_33:
        /*0018*/ 	.byte	0x04, 0x17
        /*001a*/ 	.short	(.L_35 - .L_34)
.L_34:
        /*001c*/ 	.word	0x00000000
        /*0020*/ 	.short	0x0001
        /*0022*/ 	.short	0x0008
        /*0024*/ 	.byte	0x00, 0xf5, 0x21, 0x00


	//----- nvinfo : EIATTR_KPARAM_INFO
	.align		4
.L_35:
        /*0028*/ 	.byte	0x04, 0x17
        /*002a*/ 	.short	(.L_37 - .L_36)
.L_36:
        /*002c*/ 	.word	0x00000000
        /*0030*/ 	.short	0x0000
        /*0032*/ 	.short	0x0000
        /*0034*/ 	.byte	0x00, 0xf5, 0x21, 0x00


	//----- nvinfo : EIATTR_SPARSE_MMA_MASK
	.align		4
.L_37:
        /*0038*/ 	.byte	0x03, 0x50
        /*003a*/ 	.short	0x0000


	//----- nvinfo : EIATTR_MAXREG_COUNT
	.align		4
        /*003c*/ 	.byte	0x03, 0x1b
        /*003e*/ 	.short	0x00ff


	//----- nvinfo : EIATTR_MERCURY_ISA_VERSION
	.align		4
        /*0040*/ 	.byte	0x03, 0x5f
        /*0042*/ 	.short	0x0101


	//----- nvinfo : EIATTR_VRC_CTA_INIT_COUNT
	.align		4
        /*0044*/ 	.byte	0x02, 0x4a
	.zero		1
	.zero		1


	//----- nvinfo : EIATTR_EXIT_INSTR_OFFSETS
	.align		4
        /*0048*/ 	.byte	0x04, 0x1c
        /*004a*/ 	.short	(.L_39 - .L_38)


	//   ....[0]....
.L_38:
        /*004c*/ 	.word	0x00000070


	//   ....[1]....
        /*0050*/ 	.word	0x00000140


	//----- nvinfo : EIATTR_CBANK_PARAM_SIZE
	.align		4
.L_39:
        /*0054*/ 	.byte	0x03, 0x19
        /*0056*/ 	.short	0x0014


	//----- nvinfo : EIATTR_PARAM_CBANK
	.align		4
        /*0058*/ 	.byte	0x04, 0x0a
        /*005a*/ 	.short	(.L_41 - .L_40)
	.align		4
.L_40:
        /*005c*/ 	.word	index@(.nv.constant0._Z16int_cufftComplexPsP6float2i)
        /*0060*/ 	.short	0x0380
        /*0062*/ 	.short	0x0014


	//----- nvinfo : EIATTR_SW_WAR
	.align		4
.L_41:
        /*0064*/ 	.byte	0x04, 0x36
        /*0066*/ 	.short	(.L_43 - .L_42)
.L_42:
        /*0068*/ 	.word	0x00000008
.L_43:


//--------------------- .nv.callgraph             --------------------------
	.section	.nv.callgraph,"",@"SHT_CUDA_CALLGRAPH"
	.align	4
	.sectionentsize	8
	.align		4
        /*0000*/ 	.word	0x00000000
	.align		4
        /*0004*/ 	.word	0xffffffff
	.align		4
        /*0008*/ 	.word	0x00000000
	.align		4
        /*000c*/ 	.word	0xfffffffe
	.align		4
        /*0010*/ 	.word	0x00000000
	.align		4
        /*0014*/ 	.word	0xfffffffd
	.align		4
        /*0018*/ 	.word	0x00000000
	.align		4
        /*001c*/ 	.word	0xfffffffc


//--------------------- .text._Z16cufftComplex_intP6float2Psi --------------------------
	.section	.text._Z16cufftComplex_intP6float2Psi,"ax",@progbits
	.align	128
        .global         _Z16cufftComplex_intP6float2Psi
        .type           _Z16cufftComplex_intP6float2Psi,@function
        .size           _Z16cufftComplex_intP6float2Psi,(.L_x_11 - _Z16cufftComplex_intP6float2Psi)
        .other          _Z16cufftComplex_intP6float2Psi,@"STO_CUDA_ENTRY STV_DEFAULT"
_Z16cufftComplex_intP6float2Psi:
.text._Z16cufftComplex_intP6float2Psi:
[----:B------:R-:W-:Y:S01]  /*0000*/  LDC R1, c[0x0][0x37c] ;  /* 0x0000df00ff017b82 */ /* 0x000fe20000000800 */
[----:B------:R-:W0:Y:S07]  /*0010*/  S2R R3, SR_TID.X ;  /* 0x0000000000037919 */ /* 0x000e2e0000002100 */
[----:B------:R-:W0:Y:S01]  /*0020*/  S2UR UR4, SR_CTAID.X ;  /* 0x00000000000479c3 */ /* 0x000e220000002500 */
[----:B------:R-:W1:Y:S07]  /*0030*/  LDCU UR5, c[0x0][0x390] ;  /* 0x00007200ff0577ac */ /* 0x000e6e0008000800 */
[----:B------:R-:W0:Y:S02]  /*0040*/  LDC R6, c[0x0][0x360] ;  /* 0x0000d800ff067b82 */ /* 0x000e240000000800 */
[----:B0-----:R-:W-:-:S05]  /*0050*/  IMAD R6, R6, UR4, R3 ;  /* 0x0000000406067c24 */ /* 0x001fca000f8e0203 */
[----:B-1----:R-:W-:-:S13]  /*0060*/  ISETP.GE.AND P0, PT, R6, UR5, PT ;  /* 0x0000000506007c0c */ /* 0x002fda000bf06270 */
[----:B------:R-:W-:Y:S05]  /*0070*/  @P0 EXIT ;  /* 0x000000000000094d */ /* 0x000fea0003800000 */
[----:B------:R-:W0:Y:S01]  /*0080*/  LDC.64 R4, c[0x0][0x380] ;  /* 0x0000e000ff047b82 */ /* 0x000e220000000a00 */
[----:B------:R-:W1:Y:S01]  /*0090*/  LDCU.64 UR4, c[0x0][0x358] ;  /* 0x00006b00ff0477ac */ /* 0x000e620008000a00 */
[----:B0-----:R-:W-:-:S05]  /*00a0*/  IMAD.WIDE R4, R6, 0x8, R4 ;  /* 0x0000000806047825 */ /* 0x001fca00078e0204 */
[----:B-1----:R-:W2:Y:S01]  /*00b0*/  LDG.E R10, desc[UR4][R4.64] ;  /* 0x00000004040a7981 */ /* 0x002ea2000c1e1900 */
[----:B------:R-:W0:Y:S01]  /*00c0*/  MUFU.RCP64H R3, 45.199981689453125 ;  /* 0x4046999900037908 */ /* 0x000e220000001800 */
[----:B------:R-:W-:Y:S01]  /*00d0*/  IMAD.MOV.U32 R12, RZ, RZ, -0x66666666 ;  /* 0x9999999aff0c7424 */ /* 0x000fe200078e00ff */
[----:B------:R-:W-:Y:S01]  /*00e0*/  UMOV UR6, 0x9999999a ;  /* 0x9999999a00067882 */ /* 0x000fe20000000000 */
[----:B------:R-:W-:Y:S01]  /*00f0*/  IMAD.MOV.U32 R13, RZ, RZ, 0x40469999 ;  /* 0x40469999ff0d7424 */ /* 0x000fe200078e00ff */
[----:B------:R-:W-:Y:S01]  /*0100*/  BSSY.RECONVERGENT B0, `(.L_x_0) ;  /* 0x0000012000007945 */ /* 0x000fe20003800200 */
[----:B------:R-:W-:-:S06]  /*0110*/  IMAD.MOV.U32 R2, RZ, RZ, 0x1 ;  /* 0x00000001ff027424 */ /* 0x000fcc00078e00ff */
[----:B0-----:R-:W-:-:S08]  /*0120*/  DFMA R8, R2, -R12, 1 ;  /* 0x3ff000000208742b */ /* 0x001fd0000000080c */
[----:B------:R-:W-:-:S08]  /*0130*/  DFMA R8, R8, R8, R8 ;  /* 0x000000080808722b */ /* 0x000fd00000000008 */
[----:B------:R-:W-:-:S08]  /*0140*/  DFMA R8, R2, R8, R2 ;  /* 0x000000080208722b */ /* 0x000fd00000000002 */
[----:B------:R-:W-:-:S08]  /*0150*/  DFMA R2, R8, -R12, 1 ;  /* 0x3ff000000802742b */ /* 0x000fd0000000080c */
[----:B------:R-:W-:Y:S01]  /*0160*/  DFMA R2, R8, R2, R8 ;  /* 0x000000020802722b */ /* 0x000fe20000000008 */
[----:B--2---:R-:W0:Y:S07]  /*0170*/  F2F.F64.F32 R10, R10 ;  /* 0x0000000a000a7310 */ /* 0x004e2e0000201800 */
[----:B0-----:R-:W-:Y:S01]  /*0180*/  DMUL R8, R10, R2 ;  /* 0x000000020a087228 */ /* 0x001fe20000000000 */
[----:B------:R-:W-:-:S07]  /*0190*/  FSETP.GEU.AND P1, PT, |R11|, 6.5827683646048100446e-37, PT ;  /* 0x036000000b00780b */ /* 0x000fce0003f2e200 */
[----:B------:R-:W-:-:S08]  /*01a0*/  DFMA R12, R8, -R12, R10 ;  /* 0x8000000c080c722b */ /* 0x000fd0000000000a */
[----:B------:R-:W-:Y:S01]  /*01b0*/  DFMA R2, R2, R12, R8 ;  /* 0x0000000c0202722b */ /* 0x000fe20000000008 */
[----:B------:R-:W-:-:S09]  /*01c0*/  IMAD.MOV.U32 R9, RZ, RZ, 0x40469999 ;  /* 0x40469999ff097424 */ /* 0x000fd200078e00ff */
[----:B------:R-:W-:-:S05]  /*01d0*/  FFMA R0, RZ, 3.1031248569488525391, R3 ;  /* 0x40469999ff007823 */ /* 0x000fca0000000003 */
[----:B------:R-:W-:-:S13]  /*01e0*/  FSETP.GT.AND P0, PT, |R0|, 1.469367938527859385e-39, PT ;  /* 0x001000000000780b */ /* 0x000fda0003f04200 */
[----:B------:R-:W-:Y:S05]  /*01f0*/  @P0 BRA P1, `(.L_x_1) ;  /* 0x0000000000080947 */ /* 0x000fea0000800000 */
[----:B------:R-:W-:-:S07]  /*0200*/  MOV R16, 0x220 ;  /* 0x0000022000107802 */ /* 0x000fce0000000f00 */
[----:B------:R-:W-:Y:S05]  /*0210*/  CALL.REL.NOINC `($__internal_0_$__cuda_sm20_div_rn_f64_full) ;  /* 0x00000000007c7944 */ /* 0x000fea0003c00000 */
.L_x_1:
[----:B------:R-:W-:Y:S05]  /*0220*/  BSYNC.RECONVERGENT B0 ;  /* 0x0000000000007941 */ /* 0x000fea0003800200 */
.L_x_0:
[----:B------:R-:W0:Y:S01]  /*0230*/  LDC.64 R10, c[0x0][0x388] ;  /* 0x0000e200ff0a7b82 */ /* 0x000e220000000a00 */
[----:B------:R-:W1:Y:S01]  /*0240*/  F2I.F64.TRUNC R17, R2 ;  /* 0x0000000200117311 */ /* 0x000e62000030d100 */
[----:B------:R-:W-:-:S04]  /*0250*/  IMAD.SHL.U32 R7, R6, 0x2, RZ ;  /* 0x0000000206077824 */ /* 0x000fc800078e00ff */
[----:B0-----:R-:W-:-:S05]  /*0260*/  IMAD.WIDE R6, R7, 0x2, R10 ;  /* 0x0000000207067825 */ /* 0x001fca00078e020a */
[----:B-1----:R0:W-:Y:S04]  /*0270*/  STG.E.U16 desc[UR4][R6.64], R17 ;  /* 0x0000001106007986 */ /* 0x0021e8000c101504 */
[----:B------:R-:W2:Y:S01]  /*0280*/  LDG.E R0, desc[UR4][R4.64+0x4] ;  /* 0x0000040404007981 */ /* 0x000ea2000c1e1900 */
[----:B------:R-:W1:Y:S01]  /*0290*/  MUFU.RCP64H R11, 45.199981689453125 ;  /* 0x40469999000b7908 */ /* 0x000e620000001800 */
[----:B------:R-:W-:Y:S01]  /*02a0*/  IMAD.MOV.U32 R12, RZ, RZ, -0x66666666 ;  /* 0x9999999aff0c7424 */ /* 0x000fe200078e00ff */
[----:B------:R-:W-:Y:S01]  /*02b0*/  BSSY.RECONVERGENT B0, `(.L_x_2) ;  /* 0x0000012000007945 */ /* 0x000fe20003800200 */
[----:B------:R-:W-:Y:S02]  /*02c0*/  IMAD.MOV.U32 R13, RZ, RZ, 0x40469999 ;  /* 0x40469999ff0d7424 */ /* 0x000fe400078e00ff */
[----:B------:R-:W-:-:S06]  /*02d0*/  IMAD.MOV.U32 R10, RZ, RZ, 0x1 ;  /* 0x00000001ff0a7424 */ /* 0x000fcc00078e00ff */
[----:B-1----:R-:W-:-:S08]  /*02e0*/  DFMA R14, R10, -R12, 1 ;  /* 0x3ff000000a0e742b */ /* 0x002fd0000000080c */
[----:B------:R-:W-:-:S08]  /*02f0*/  DFMA R14, R14, R14, R14 ;  /* 0x0000000e0e0e722b */ /* 0x000fd0000000000e */
[----:B------:R-:W-:-:S08]  /*0300*/  DFMA R14, R10, R14, R10 ;  /* 0x0000000e0a0e722b */ /* 0x000fd0000000000a */
[----:B------:R-:W-:-:S08]  /*0310*/  DFMA R2, R14, -R12, 1 ;  /* 0x3ff000000e02742b */ /* 0x000fd0000000080c */
[----:B------:R-:W-:Y:S01]  /*0320*/  DFMA R14, R14, R2, R14 ;  /* 0x000000020e0e722b */ /* 0x000fe2000000000e */
[----:B--2---:R-:W1:Y:S07]  /*0330*/  F2F.F64.F32 R10, R0 ;  /* 0x00000000000a7310 */ /* 0x004e6e0000201800 */
[----:B-1----:R-:W-:Y:S01]  /*0340*/  DMUL R2, R14, R10 ;  /* 0x0000000a0e027228 */ /* 0x002fe20000000000 */
[----:B------:R-:W-:-:S07]  /*0350*/  FSETP.GEU.AND P1, PT, |R11|, 6.5827683646048100446e-37, PT ;  /* 0x036000000b00780b */ /* 0x000fce0003f2e200 */
[----:B------:R-:W-:-:S08]  /*0360*/  DFMA R4, R2, -R12, R10 ;  /* 0x8000000c0204722b */ /* 0x000fd0000000000a */
[----:B------:R-:W-:-:S10]  /*0370*/  DFMA R2, R14, R4, R2 ;  /* 0x000000040e02722b */ /* 0x000fd40000000002 */
[----:B------:R-:W-:-:S05]  /*0380*/  FFMA R4, RZ, 3.1031248569488525391, R3 ;  /* 0x40469999ff047823 */ /* 0x000fca0000000003 */
[----:B------:R-:W-:-:S13]  /*0390*/  FSETP.GT.AND P0, PT, |R4|, 1.469367938527859385e-39, PT ;  /* 0x001000000400780b */ /* 0x000fda0003f04200 */
[----:B0-----:R-:W-:Y:S05]  /*03a0*/  @P0 BRA P1, `(.L_x_3) ;  /* 0x0000000000080947 */ /* 0x001fea0000800000 */
[----:B------:R-:W-:-:S07]  /*03b0*/  MOV R16, 0x3d0 ;  /* 0x000003d000107802 */ /* 0x000fce0000000f00 */
[----:B------:R-:W-:Y:S05]  /*03c0*/  CALL.REL.NOINC `($__internal_0_$__cuda_sm20_div_rn_f64_full) ;  /* 0x0000000000107944 */ /* 0x000fea0003c00000 */
.L_x_3:
[----:B------:R-:W-:Y:S05]  /*03d0*/  BSYNC.RECONVERGENT B0 ;  /* 0x0000000000007941 */ /* 0x000fea0003800200 */
.L_x_2:
[----:B------:R-:W0:Y:S02]  /*03e0*/  F2I.F64.TRUNC R3, R2 ;  /* 0x0000000200037311 */ /* 0x000e24000030d100 */
[----:B0-----:R-:W-:Y:S01]  /*03f0*/  STG.E.U16 desc[UR4][R6.64+0x2], R3 ;  /* 0x0000020306007986 */ /* 0x001fe2000c101504 */
[----:B------:R-:W-:Y:S05]  /*0400*/  EXIT ;  /* 0x000000000000794d */ /* 0x000fea0003800000 */
        .weak           $__internal_0_$__cuda_sm20_div_rn_f64_full
        .type           $__internal_0_$__cuda_sm20_div_rn_f64_full,@function
        .size           $__internal_0_$__cuda_sm20_div_rn_f64_full,(.L_x_11 - $__internal_0_$__cuda_sm20_div_rn_f64_full)
$__internal_0_$__cuda_sm20_div_rn_f64_full:
[C---:B------:R-:W-:Y:S01]  /*0410*/  FSETP.GEU.AND P0, PT, |R9|.reuse, 1.469367938527859385e-39, PT ;  /* 0x001000000900780b */ /* 0x040fe20003f0e200 */
[----:B------:R-:W-:Y:S01]  /*0420*/  IMAD.U32 R8, RZ, RZ, UR6 ;  /* 0x00000006ff087e24 */ /* 0x000fe2000f8e00ff */
[----:B------:R-:W-:Y:S01]  /*0430*/  LOP3.LUT R0, R9, 0x800fffff, RZ, 0xc0, !PT ;  /* 0x800fffff09007812 */ /* 0x000fe200078ec0ff */
[----:B------:R-:W-:Y:S01]  /*0440*/  IMAD.U32 R2, RZ, RZ, UR6 ;  /* 0x00000006ff027e24 */ /* 0x000fe2000f8e00ff */
[C---:B------:R-:W-:Y:S01]  /*0450*/  FSETP.GEU.AND P2, PT, |R11|.reuse, 1.469367938527859385e-39, PT ;  /* 0x001000000b00780b */ /* 0x040fe20003f4e200 */
[----:B------:R-:W-:Y:S01]  /*0460*/  IMAD.MOV.U32 R18, RZ, RZ, 0x1 ;  /* 0x00000001ff127424 */ /* 0x000fe200078e00ff */
[----:B------:R-:W-:Y:S01]  /*0470*/  LOP3.LUT R3, R0, 0x3ff00000, RZ, 0xfc, !PT ;  /* 0x3ff0000000037812 */ /* 0x000fe200078efcff */
[----:B------:R-:W-:Y:S01]  /*0480*/  IMAD.MOV.U32 R0, RZ, RZ, 0x1ca00000 ;  /* 0x1ca00000ff007424 */ /* 0x000fe200078e00ff */
[----:B------:R-:W-:Y:S01]  /*0490*/  LOP3.LUT R14, R11, 0x7ff00000, RZ, 0xc0, !PT ;  /* 0x7ff000000b0e7812 */ /* 0x000fe200078ec0ff */
[----:B------:R-:W-:Y:S01]  /*04a0*/  BSSY.RECONVERGENT B1, `(.L_x_4) ;  /* 0x0000050000017945 */ /* 0x000fe20003800200 */
[----:B------:R-:W-:-:S03]  /*04b0*/  LOP3.LUT R15, R9, 0x7ff00000, RZ, 0xc0, !PT ;  /* 0x7ff00000090f7812 */ /* 0x000fc600078ec0ff */
[----:B------:R-:W-:Y:S01]  /*04c0*/  @!P0 DMUL R2, R8, 8.98846567431157953865e+307 ;  /* 0x7fe0000008028828 */ /* 0x000fe20000000000 */
[C---:B------:R-:W-:Y:S01]  /*04d0*/  ISETP.GE.U32.AND P1, PT, R14.reuse, R15, PT ;  /* 0x0000000f0e00720c */ /* 0x040fe20003f26070 */
[----:B------:R-:W-:Y:S02]  /*04e0*/  IMAD.MOV.U32 R24, RZ, RZ, R15 ;  /* 0x000000ffff187224 */ /* 0x000fe400078e000f */
[----:B------:R-:W-:Y:S01]  /*04f0*/  @!P2 LOP3.LUT R17, R9, 0x7ff00000, RZ, 0xc0, !PT ;  /* 0x7ff000000911a812 */ /* 0x000fe200078ec0ff */
[----:B------:R-:W-:Y:S01]  /*0500*/  @!P2 IMAD.MOV.U32 R22, RZ, RZ, RZ ;  /* 0x000000ffff16a224 */ /* 0x000fe200078e00ff */
[----:B------:R-:W0:Y:S02]  /*0510*/  MUFU.RCP64H R19, R3 ;  /* 0x0000000300137308 */ /* 0x000e240000001800 */
[----:B------:R-:W-:Y:S02]  /*0520*/  @!P2 ISETP.GE.U32.AND P3, PT, R14, R17, PT ;  /* 0x000000110e00a20c */ /* 0x000fe40003f66070 */
[----:B------:R-:W-:-:S02]  /*0530*/  @!P0 LOP3.LUT R24, R3, 0x7ff00000, RZ, 0xc0, !PT ;  /* 0x7ff0000003188812 */ /* 0x000fc400078ec0ff */
[----:B------:R-:W-:-:S03]  /*0540*/  @!P2 SEL R17, R0, 0x63400000, !P3 ;  /* 0x634000000011a807 */ /* 0x000fc60005800000 */
[----:B------:R-:W-:Y:S01]  /*0550*/  VIADD R25, R24, 0xffffffff ;  /* 0xffffffff18197836 */ /* 0x000fe20000000000 */
[----:B------:R-:W-:-:S04]  /*0560*/  @!P2 LOP3.LUT R17, R17, 0x80000000, R11, 0xf8, !PT ;  /* 0x800000001111a812 */ /* 0x000fc800078ef80b */
[----:B------:R-:W-:Y:S01]  /*0570*/  @!P2 LOP3.LUT R23, R17, 0x100000, RZ, 0xfc, !PT ;  /* 0x001000001117a812 */ /* 0x000fe200078efcff */
[----:B------:R-:W-:Y:S01]  /*0580*/  IMAD.MOV.U32 R17, RZ, RZ, R14 ;  /* 0x000000ffff117224 */ /* 0x000fe200078e000e */
[----:B0-----:R-:W-:-:S08]  /*0590*/  DFMA R12, R18, -R2, 1 ;  /* 0x3ff00000120c742b */ /* 0x001fd00000000802 */
[----:B------:R-:W-:-:S08]  /*05a0*/  DFMA R12, R12, R12, R12 ;  /* 0x0000000c0c0c722b */ /* 0x000fd0000000000c */
[----:B------:R-:W-:Y:S01]  /*05b0*/  DFMA R18, R18, R12, R18 ;  /* 0x0000000c1212722b */ /* 0x000fe20000000012 */
[----:B------:R-:W-:Y:S01]  /*05c0*/  SEL R13, R0, 0x63400000, !P1 ;  /* 0x63400000000d7807 */ /* 0x000fe20004800000 */
[----:B------:R-:W-:-:S03]  /*05d0*/  IMAD.MOV.U32 R12, RZ, RZ, R10 ;  /* 0x000000ffff0c7224 */ /* 0x000fc600078e000a */
[----:B------:R-:W-:-:S03]  /*05e0*/  LOP3.LUT R13, R13, 0x800fffff, R11, 0xf8, !PT ;  /* 0x800fffff0d0d7812 */ /* 0x000fc600078ef80b */
[----:B------:R-:W-:-:S03]  /*05f0*/  DFMA R20, R18, -R2, 1 ;  /* 0x3ff000001214742b */ /* 0x000fc60000000802 */
[----:B------:R-:W-:-:S05]  /*0600*/  @!P2 DFMA R12, R12, 2, -R22 ;  /* 0x400000000c0ca82b */ /* 0x000fca0000000816 */
[----:B------:R-:W-:-:S05]  /*0610*/  DFMA R20, R18, R20, R18 ;  /* 0x000000141214722b */ /* 0x000fca0000000012 */
[----:B------:R-:W-:-:S03]  /*0620*/  @!P2 LOP3.LUT R17, R13, 0x7ff00000, RZ, 0xc0, !PT ;  /* 0x7ff000000d11a812 */ /* 0x000fc600078ec0ff */
[----:B------:R-:W-:Y:S02]  /*0630*/  DMUL R18, R20, R12 ;  /* 0x0000000c14127228 */ /* 0x000fe40000000000 */
[----:B------:R-:W-:-:S05]  /*0640*/  VIADD R15, R17, 0xffffffff ;  /* 0xffffffff110f7836 */ /* 0x000fca0000000000 */
[----:B------:R-:W-:Y:S01]  /*0650*/  ISETP.GT.U32.AND P0, PT, R15, 0x7feffffe, PT ;  /* 0x7feffffe0f00780c */ /* 0x000fe20003f04070 */
[----:B------:R-:W-:-:S03]  /*0660*/  DFMA R22, R18, -R2, R12 ;  /* 0x800000021216722b */ /* 0x000fc6000000000c */
[----:B------:R-:W-:-:S05]  /*0670*/  ISETP.GT.U32.OR P0, PT, R25, 0x7feffffe, P0 ;  /* 0x7feffffe1900780c */ /* 0x000fca0000704470 */
[----:B------:R-:W-:-:S08]  /*0680*/  DFMA R22, R20, R22, R18 ;  /* 0x000000161416722b */ /* 0x000fd00000000012 */
[----:B------:R-:W-:Y:S05]  /*0690*/  @P0 BRA `(.L_x_5) ;  /* 0x00000000006c0947 */ /* 0x000fea0003800000 */
[----:B------:R-:W-:-:S04]  /*06a0*/  LOP3.LUT R11, R9, 0x7ff00000, RZ, 0xc0, !PT ;  /* 0x7ff00000090b7812 */ /* 0x000fc800078ec0ff */
[CC--:B------:R-:W-:Y:S02]  /*06b0*/  VIADDMNMX R10, R14.reuse, -R11.reuse, 0xb9600000, !PT ;  /* 0xb96000000e0a7446 */ /* 0x0c0fe4000780090b */
[----:B------:R-:W-:Y:S02]  /*06c0*/  ISETP.GE.U32.AND P0, PT, R14, R11, PT ;  /* 0x0000000b0e00720c */ /* 0x000fe40003f06070 */
[----:B------:R-:W-:Y:S02]  /*06d0*/  VIMNMX R10, PT, PT, R10, 0x46a00000, PT ;  /* 0x46a000000a0a7848 */ /* 0x000fe40003fe0100 */
[----:B------:R-:W-:-:S05]  /*06e0*/  SEL R11, R0, 0x63400000, !P0 ;  /* 0x63400000000b7807 */ /* 0x000fca0004000000 */
[----:B------:R-:W-:Y:S02]  /*06f0*/  IMAD.IADD R0, R10, 0x1, -R11 ;  /* 0x000000010a007824 */ /* 0x000fe400078e0a0b */
[----:B------:R-:W-:Y:S02]  /*0700*/  IMAD.MOV.U32 R10, RZ, RZ, RZ ;  /* 0x000000ffff0a7224 */ /* 0x000fe400078e00ff */
[----:B------:R-:W-:-:S06]  /*0710*/  VIADD R11, R0, 0x7fe00000 ;  /* 0x7fe00000000b7836 */ /* 0x000fcc0000000000 */
[----:B------:R-:W-:-:S10]  /*0720*/  DMUL R14, R22, R10 ;  /* 0x0000000a160e7228 */ /* 0x000fd40000000000 */
[----:B------:R-:W-:-:S13]  /*0730*/  FSETP.GTU.AND P0, PT, |R15|, 1.469367938527859385e-39, PT ;  /* 0x001000000f00780b */ /* 0x000fda0003f0c200 */
[----:B------:R-:W-:Y:S05]  /*0740*/  @P0 BRA `(.L_x_6) ;  /* 0x0000000000940947 */ /* 0x000fea0003800000 */
[----:B------:R-:W-:Y:S01]  /*0750*/  DFMA R2, R22, -R2, R12 ;  /* 0x800000021602722b */ /* 0x000fe2000000000c */
[----:B------:R-:W-:-:S09]  /*0760*/  IMAD.MOV.U32 R10, RZ, RZ, RZ ;  /* 0x000000ffff0a7224 */ /* 0x000fd200078e00ff */
[C---:B------:R-:W-:Y:S02]  /*0770*/  FSETP.NEU.AND P0, PT, R3.reuse, RZ, PT ;  /* 0x000000ff0300720b */ /* 0x040fe40003f0d000 */
[----:B------:R-:W-:-:S04]  /*0780*/  LOP3.LUT R13, R3, 0x80000000, R9, 0x48, !PT ;  /* 0x80000000030d7812 */ /* 0x000fc800078e4809 */
[----:B------:R-:W-:-:S07]  /*0790*/  LOP3.LUT R11, R13, R11, RZ, 0xfc, !PT ;  /* 0x0000000b0d0b7212 */ /* 0x000fce00078efcff */
[----:B------:R-:W-:Y:S05]  /*07a0*/  @!P0 BRA `(.L_x_6) ;  /* 0x00000000007c8947 */ /* 0x000fea0003800000 */
[----:B------:R-:W-:Y:S01]  /*07b0*/  IMAD.MOV R3, RZ, RZ, -R0 ;  /* 0x000000ffff037224 */ /* 0x000fe200078e0a00 */
[----:B------:R-:W-:Y:S01]  /*07c0*/  DMUL.RP R10, R22, R10 ;  /* 0x0000000a160a7228 */ /* 0x000fe20000008000 */
[----:B------:R-:W-:-:S06]  /*07d0*/  IMAD.MOV.U32 R2, RZ, RZ, RZ ;  /* 0x000000ffff027224 */ /* 0x000fcc00078e00ff */
[----:B------:R-:W-:-:S03]  /*07e0*/  DFMA R2, R14, -R2, R22 ;  /* 0x800000020e02722b */ /* 0x000fc60000000016 */
[----:B------:R-:W-:-:S03]  /*07f0*/  LOP3.LUT R13, R11, R13, RZ, 0x3c, !PT ;  /* 0x0000000d0b0d7212 */ /* 0x000fc600078e3cff */
[----:B------:R-:W-:-:S04]  /*0800*/  IADD3 R2, PT, PT, -R0, -0x43300000, RZ ;  /* 0xbcd0000000027810 */ /* 0x000fc80007ffe1ff */
[----:B------:R-:W-:-:S04]  /*0810*/  FSETP.NEU.AND P0, PT, |R3|, R2, PT ;  /* 0x000000020300720b */ /* 0x000fc80003f0d200 */
[----:B------:R-:W-:Y:S02]  /*0820*/  FSEL R14, R10, R14, !P0 ;  /* 0x0000000e0a0e7208 */ /* 0x000fe40004000000 */
[----:B------:R-:W-:Y:S01]  /*0830*/  FSEL R15, R13, R15, !P0 ;  /* 0x0000000f0d0f7208 */ /* 0x000fe20004000000 */
[----:B------:R-:W-:Y:S06]  /*0840*/  BRA `(.L_x_6) ;  /* 0x0000000000547947 */ /* 0x000fec0003800000 */
.L_x_5:
[----:B------:R-:W-:-:S14]  /*0850*/  DSETP.NAN.AND P0, PT, R10, R10, PT ;  /* 0x0000000a0a00722a */ /* 0x000fdc0003f08000 */
[----:B------:R-:W-:Y:S05]  /*0860*/  @P0 BRA `(.L_x_7) ;  /* 0x0000000000440947 */ /* 0x000fea0003800000 */
[----:B------:R-:W-:-:S14]  /*0870*/  DSETP.NAN.AND P0, PT, R8, R8, PT ;  /* 0x000000080800722a */ /* 0x000fdc0003f08000 */
[----:B------:R-:W-:Y:S05]  /*0880*/  @P0 BRA `(.L_x_8) ;  /* 0x0000000000300947 */ /* 0x000fea0003800000 */
[----:B------:R-:W-:Y:S01]  /*0890*/  ISETP.NE.AND P0, PT, R17, R24, PT ;  /* 0x000000181100720c */ /* 0x000fe20003f05270 */
[----:B------:R-:W-:Y:S02]  /*08a0*/  IMAD.MOV.U32 R14, RZ, RZ, 0x0 ;  /* 0x00000000ff0e7424 */ /* 0x000fe400078e00ff */
[----:B------:R-:W-:-:S10]  /*08b0*/  IMAD.MOV.U32 R15, RZ, RZ, -0x80000 ;  /* 0xfff80000ff0f7424 */ /* 0x000fd400078e00ff */
[----:B------:R-:W-:Y:S05]  /*08c0*/  @!P0 BRA `(.L_x_6) ;  /* 0x0000000000348947 */ /* 0x000fea0003800000 */
[----:B------:R-:W-:Y:S02]  /*08d0*/  ISETP.NE.AND P0, PT, R17, 0x7ff00000, PT ;  /* 0x7ff000001100780c */ /* 0x000fe40003f05270 */
[----:B------:R-:W-:Y:S02]  /*08e0*/  LOP3.LUT R15, R11, 0x80000000, R9, 0x48, !PT ;  /* 0x800000000b0f7812 */ /* 0x000fe400078e4809 */
[----:B------:R-:W-:-:S13]  /*08f0*/  ISETP.EQ.OR P0, PT, R24, RZ, !P0 ;  /* 0x000000ff1800720c */ /* 0x000fda0004702670 */
[----:B------:R-:W-:Y:S01]  /*0900*/  @P0 LOP3.LUT R0, R15, 0x7ff00000, RZ, 0xfc, !PT ;  /* 0x7ff000000f000812 */ /* 0x000fe200078efcff */
[----:B------:R-:W-:Y:S02]  /*0910*/  @!P0 IMAD.MOV.U32 R14, RZ, RZ, RZ ;  /* 0x000000ffff0e8224 */ /* 0x000fe400078e00ff */
[----:B------:R-:W-:Y:S02]  /*0920*/  @P0 IMAD.MOV.U32 R14, RZ, RZ, RZ ;  /* 0x000000ffff0e0224 */ /* 0x000fe400078e00ff */
[----:B------:R-:W-:Y:S01]  /*0930*/  @P0 IMAD.MOV.U32 R15, RZ, RZ, R0 ;  /* 0x000000ffff0f0224 */ /* 0x000fe200078e0000 */
[----:B------:R-:W-:Y:S06]  /*0940*/  BRA `(.L_x_6) ;  /* 0x0000000000147947 */ /* 0x000fec0003800000 */
.L_x_8:
[----:B------:R-:W-:Y:S01]  /*0950*/  LOP3.LUT R15, R9, 0x80000, RZ, 0xfc, !PT ;  /* 0x00080000090f7812 */ /* 0x000fe200078efcff */
[----:B------:R-:W-:Y:S01]  /*0960*/  IMAD.MOV.U32 R14, RZ, RZ, R8 ;  /* 0x000000ffff0e7224 */ /* 0x000fe200078e0008 */
[----:B------:R-:W-:Y:S06]  /*0970*/  BRA `(.L_x_6) ;  /* 0x0000000000087947 */ /* 0x000fec0003800000 */
.L_x_7:
[----:B------:R-:W-:Y:S01]  /*0980*/  LOP3.LUT R15, R11, 0x80000, RZ, 0xfc, !PT ;  /* 0x000800000b0f7812 */ /* 0x000fe200078efcff */
[----:B------:R-:W-:-:S07]  /*0990*/  IMAD.MOV.U32 R14, RZ, RZ, R10 ;  /* 0x000000ffff0e7224 */ /* 0x000fce00078e000a */
.L_x_6:
[----:B------:R-:W-:Y:S05]  /*09a0*/  BSYNC.RECONVERGENT B1 ;  /* 0x0000000000017941 */ /* 0x000fea0003800200 */
.L_x_4:
[----:B------:R-:W-:Y:S02]  /*09b0*/  IMAD.MOV.U32 R17, RZ, RZ, 0x0 ;  /* 0x00000000ff117424 */ /* 0x000fe400078e00ff */
[----:B------:R-:W-:Y:S02]  /*09c0*/  IMAD.MOV.U32 R2, RZ, RZ, R14 ;  /* 0x000000ffff027224 */ /* 0x000fe400078e000e */
[----:B------:R-:W-:Y:S01]  /*09d0*/  IMAD.MOV.U32 R3, RZ, RZ, R15 ;  /* 0x000000ffff037224 */ /* 0x000fe200078e000f */
[----:B------:R-:W-:Y:S06]  /*09e0*/  RET.REL.NODEC R16 `(_Z16cufftComplex_intP6float2Psi) ;  /* 0xfffffff410847950 */ /* 0x000fec0003c3ffff */
.L_x_9:
[----:B------:R-:W-:-:S00]  /*09f0*/  BRA `(.L_x_9) ;  /* 0xfffffffc00fc7947 */ /* 0x000fc0000383ffff */
[----:B------:R-:W-:-:S00]  /*0a00*/  NOP ;  /* 0x0000000000007918 */ /* 0x000fc00000000000 */
[----:B------:R-:W-:-:S00]  /*0a10*/  NOP ;  /* 0x0000000000007918 */ /* 0x000fc00000000000 */
[----:B------:R-:W-:-:S00]  /*0a20*/  NOP ;  /* 0x0000000000007918 */ /* 0x000fc00000000000 */
[----:B------:R-:W-:-:S00]  /*0a30*/  NOP ;  /* 0x0000000000007918 */ /* 0x000fc00000000000 */
[----:B------:R-:W-:-:S00]  /*0a40*/  NOP ;  /* 0x0000000000007918 */ /* 0x000fc00000000000 */
[----:B------:R-:W-:-:S00]  /*0a50*/  NOP ;  /* 0x0000000000007918 */ /* 0x000fc00000000000 */
[----:B------:R-:W-:-:S00]  /*0a60*/  NOP ;  /* 0x0000000000007918 */ /* 0x000fc00000000000 */
[----:B------:R-:W-:-:S00]  /*0a70*/  NOP ;  /* 0x0000000000007918 */ /* 0x000fc00000000000 */
.L_x_11:


//--------------------- .text._Z16int_cufftComplexPsP6float2i --------------------------
	.section	.text._Z16int_cufftComplexPsP6float2i,"ax",@progbits
	.align	128
        .global         _Z16int_cufftComplexPsP6float2i
        .type           _Z16int_cufftComplexPsP6float2i,@function
        .size           _Z16int_cufftComplexPsP6float2i,(.L_x_13 - _Z16int_cufftComplexPsP6float2i)
        .other          _Z16int_cufftComplexPsP6float2i,@"STO_CUDA_ENTRY STV_DEFAULT"
_Z16int_cufftComplexPsP6float2i:
.text._Z16int_cufftComplexPsP6float2i:
        /* <DEDUP_REMOVED lines=10> */
[----:B------:R-:W-:-:S05]  /*00a0*/  SHF.L.U32 R5, R7, 0x1, RZ ;  /* 0x0000000107057819 */ /* 0x000fca00000006ff */
[----:B0-----:R-:W-:Y:S02]  /*00b0*/  IMAD.WIDE R2, R5, 0x2, R2 ;  /* 0x0000000205027825 */ /* 0x001fe400078e0202 */
[----:B------:R-:W0:Y:S03]  /*00c0*/  LDC.64 R4, c[0x0][0x388] ;  /* 0x0000e200ff047b82 */ /* 0x000e260000000a00 */
[----:B-1----:R-:W2:Y:S01]  /*00d0*/  LDG.E.U16 R0, desc[UR4][R2.64] ;  /* 0x0000000402007981 */ /* 0x002ea2000c1e1500 */
[----:B0-----:R-:W-:Y:S01]  /*00e0*/  IMAD.WIDE R4, R7, 0x8, R4 ;  /* 0x0000000807047825 */ /* 0x001fe200078e0204 */
[----:B--2---:R-:W0:Y:S04]  /*00f0*/  I2F.S16 R9, R0 ;  /* 0x0000000000097306 */ /* 0x004e280000101400 */
[----:B0-----:R-:W-:Y:S04]  /*0100*/  STG.E desc[UR4][R4.64], R9 ;  /* 0x0000000904007986 */ /* 0x001fe8000c101904 */
[----:B------:R-:W2:Y:S02]  /*0110*/  LDG.E.U16 R6, desc[UR4][R2.64+0x2] ;  /* 0x0000020402067981 */ /* 0x000ea4000c1e1500 */
[----:B--2---:R-:W0:Y:S02]  /*0120*/  I2F.S16 R7, R6 ;  /* 0x0000000600077306 */ /* 0x004e240000101400 */
[----:B0-----:R-:W-:Y:S01]  /*0130*/  STG.E desc[UR4][R4.64+0x4], R7 ;  /* 0x0000040704007986 */ /* 0x001fe2000c101904 */
[----:B------:R-:W-:Y:S05]  /*0140*/  EXIT ;  /* 0x000000000000794d */ /* 0x000fea0003800000 */
.L_x_10:
        /* <DEDUP_REMOVED lines=11> */
.L_x_13:


//--------------------- .nv.shared.reserved.0     --------------------------
	.section	.nv.shared.reserved.0,"aw",@nobits
	.weak		__nv_reservedSMEM_offset_0_alias
	.size		__nv_reservedSMEM_offset_0_alias, 0, 64
	.other		__nv_reservedSMEM_offset_0_alias,@"STO_CUDA_RESERVED_SHARED STV_DEFAULT"
__nv_reservedSMEM_offset_0_alias:
	.zero		0
	.zero		64


//--------------------- .nv.constant0._Z16cufftComplex_intP6float2Psi --------------------------
	.section	.nv.constant0._Z16cufftComplex_intP6float2Psi,"a",@progbits
	.sectionflags	@""
	.align	4
.nv.constant0._Z16cufftComplex_intP6float2Psi:
	.zero		916


//--------------------- .nv.constant0._Z16int_cufftComplexPsP6float2i --------------------------
	.section	.nv.constant0._Z16int_cufftComplexPsP6float2i,"a",@progbits
	.sectionflags	@""
	.align	4
.nv.constant0._Z16int_cufftComplexPsP6float2i:
	.zero		916


//--------------------- SYMBOLS --------------------------

	.type		.nv.reservedSmem.offset0,@object
	.size		.nv.reservedSmem.offset0,0x4
